//
// Generated by NVIDIA NVVM Compiler
//
// Compiler Build ID: CL-36424714
// Cuda compilation tools, release 13.0, V13.0.88
// Based on NVVM 20.0.0
//

.version 9.0
.target sm_100
.address_size 64

	// .globl	_Z12matmul_naivePKfS0_Pfiii
// _ZZ12matmul_tiledPKfS0_PfiiiE2As has been demoted
// _ZZ12matmul_tiledPKfS0_PfiiiE2Bs has been demoted

.visible .entry _Z12matmul_naivePKfS0_Pfiii(
	.param .u64 .ptr .align 1 _Z12matmul_naivePKfS0_Pfiii_param_0,
	.param .u64 .ptr .align 1 _Z12matmul_naivePKfS0_Pfiii_param_1,
	.param .u64 .ptr .align 1 _Z12matmul_naivePKfS0_Pfiii_param_2,
	.param .u32 _Z12matmul_naivePKfS0_Pfiii_param_3,
	.param .u32 _Z12matmul_naivePKfS0_Pfiii_param_4,
	.param .u32 _Z12matmul_naivePKfS0_Pfiii_param_5
)
{
	.reg .pred 	%p<13>;
	.reg .b32 	%r<41>;
	.reg .b32 	%f<68>;
	.reg .b64 	%rd<53>;

	ld.param.u64 	%rd7, [_Z12matmul_naivePKfS0_Pfiii_param_0];
	ld.param.u64 	%rd8, [_Z12matmul_naivePKfS0_Pfiii_param_1];
	ld.param.u64 	%rd6, [_Z12matmul_naivePKfS0_Pfiii_param_2];
	ld.param.u32 	%r20, [_Z12matmul_naivePKfS0_Pfiii_param_3];
	ld.param.u32 	%r18, [_Z12matmul_naivePKfS0_Pfiii_param_4];
	ld.param.u32 	%r19, [_Z12matmul_naivePKfS0_Pfiii_param_5];
	cvta.to.global.u64 	%rd1, %rd8;
	cvta.to.global.u64 	%rd2, %rd7;
	mov.u32 	%r21, %ctaid.y;
	mov.u32 	%r22, %ntid.y;
	mov.u32 	%r23, %tid.y;
	mad.lo.s32 	%r1, %r21, %r22, %r23;
	mov.u32 	%r24, %ctaid.x;
	mov.u32 	%r25, %ntid.x;
	mov.u32 	%r26, %tid.x;
	mad.lo.s32 	%r2, %r24, %r25, %r26;
	setp.ge.s32 	%p1, %r1, %r20;
	setp.ge.s32 	%p2, %r2, %r18;
	or.pred  	%p3, %p1, %p2;
	@%p3 bra 	$L__BB0_14;
	setp.lt.s32 	%p4, %r19, 1;
	mov.f32 	%f67, 0f00000000;
	@%p4 bra 	$L__BB0_13;
	mul.lo.s32 	%r3, %r19, %r1;
	and.b32  	%r4, %r19, 7;
	setp.lt.u32 	%p5, %r19, 8;
	mov.f32 	%f67, 0f00000000;
	mov.b32 	%r39, 0;
	@%p5 bra 	$L__BB0_5;
	and.b32  	%r39, %r19, 2147483640;
	neg.s32 	%r37, %r39;
	shl.b32 	%r7, %r18, 3;
	mul.wide.u32 	%rd9, %r3, 4;
	add.s64 	%rd10, %rd9, %rd2;
	add.s64 	%rd52, %rd10, 16;
	mov.f32 	%f67, 0f00000000;
	mul.wide.s32 	%rd13, %r18, 4;
	mov.u32 	%r36, %r2;
$L__BB0_4:
	.pragma "nounroll";
	ld.global.f32 	%f17, [%rd52+-16];
	mul.wide.s32 	%rd11, %r36, 4;
	add.s64 	%rd12, %rd1, %rd11;
	ld.global.f32 	%f18, [%rd12];
	fma.rn.f32 	%f19, %f17, %f18, %f67;
	ld.global.f32 	%f20, [%rd52+-12];
	add.s64 	%rd14, %rd12, %rd13;
	ld.global.f32 	%f21, [%rd14];
	fma.rn.f32 	%f22, %f20, %f21, %f19;
	ld.global.f32 	%f23, [%rd52+-8];
	add.s64 	%rd15, %rd14, %rd13;
	ld.global.f32 	%f24, [%rd15];
	fma.rn.f32 	%f25, %f23, %f24, %f22;
	ld.global.f32 	%f26, [%rd52+-4];
	add.s64 	%rd16, %rd15, %rd13;
	ld.global.f32 	%f27, [%rd16];
	fma.rn.f32 	%f28, %f26, %f27, %f25;
	ld.global.f32 	%f29, [%rd52];
	add.s64 	%rd17, %rd16, %rd13;
	ld.global.f32 	%f30, [%rd17];
	fma.rn.f32 	%f31, %f29, %f30, %f28;
	ld.global.f32 	%f32, [%rd52+4];
	add.s64 	%rd18, %rd17, %rd13;
	ld.global.f32 	%f33, [%rd18];
	fma.rn.f32 	%f34, %f32, %f33, %f31;
	ld.global.f32 	%f35, [%rd52+8];
	add.s64 	%rd19, %rd18, %rd13;
	ld.global.f32 	%f36, [%rd19];
	fma.rn.f32 	%f37, %f35, %f36, %f34;
	ld.global.f32 	%f38, [%rd52+12];
	add.s64 	%rd20, %rd19, %rd13;
	ld.global.f32 	%f39, [%rd20];
	fma.rn.f32 	%f67, %f38, %f39, %f37;
	add.s32 	%r37, %r37, 8;
	add.s32 	%r36, %r36, %r7;
	add.s64 	%rd52, %rd52, 32;
	setp.ne.s32 	%p6, %r37, 0;
	@%p6 bra 	$L__BB0_4;
$L__BB0_5:
	setp.eq.s32 	%p7, %r4, 0;
	@%p7 bra 	$L__BB0_13;
	and.b32  	%r13, %r19, 3;
	setp.lt.u32 	%p8, %r4, 4;
	@%p8 bra 	$L__BB0_8;
	add.s32 	%r28, %r39, %r3;
	mul.wide.u32 	%rd21, %r28, 4;
	add.s64 	%rd22, %rd2, %rd21;
	ld.global.f32 	%f41, [%rd22];
	mad.lo.s32 	%r29, %r39, %r18, %r2;
	mul.wide.s32 	%rd23, %r29, 4;
	add.s64 	%rd24, %rd1, %rd23;
	ld.global.f32 	%f42, [%rd24];
	fma.rn.f32 	%f43, %f41, %f42, %f67;
	cvt.u64.u32 	%rd25, %r3;
	cvt.u64.u32 	%rd26, %r39;
	add.s64 	%rd27, %rd26, %rd25;
	shl.b64 	%rd28, %rd27, 2;
	add.s64 	%rd29, %rd2, %rd28;
	ld.global.f32 	%f44, [%rd29+4];
	mul.wide.s32 	%rd30, %r18, 4;
	add.s64 	%rd31, %rd24, %rd30;
	ld.global.f32 	%f45, [%rd31];
	fma.rn.f32 	%f46, %f44, %f45, %f43;
	ld.global.f32 	%f47, [%rd29+8];
	add.s64 	%rd32, %rd31, %rd30;
	ld.global.f32 	%f48, [%rd32];
	fma.rn.f32 	%f49, %f47, %f48, %f46;
	ld.global.f32 	%f50, [%rd29+12];
	add.s64 	%rd33, %rd32, %rd30;
	ld.global.f32 	%f51, [%rd33];
	fma.rn.f32 	%f67, %f50, %f51, %f49;
	add.s32 	%r39, %r39, 4;
$L__BB0_8:
	setp.eq.s32 	%p9, %r13, 0;
	@%p9 bra 	$L__BB0_13;
	setp.eq.s32 	%p10, %r13, 1;
	@%p10 bra 	$L__BB0_11;
	add.s32 	%r30, %r39, %r3;
	mul.wide.u32 	%rd34, %r30, 4;
	add.s64 	%rd35, %rd2, %rd34;
	ld.global.f32 	%f53, [%rd35];
	mad.lo.s32 	%r31, %r39, %r18, %r2;
	mul.wide.s32 	%rd36, %r31, 4;
	add.s64 	%rd37, %rd1, %rd36;
	ld.global.f32 	%f54, [%rd37];
	fma.rn.f32 	%f55, %f53, %f54, %f67;
	cvt.u64.u32 	%rd38, %r3;
	cvt.u64.u32 	%rd39, %r39;
	add.s64 	%rd40, %rd39, %rd38;
	shl.b64 	%rd41, %rd40, 2;
	add.s64 	%rd42, %rd2, %rd41;
	ld.global.f32 	%f56, [%rd42+4];
	mul.wide.s32 	%rd43, %r18, 4;
	add.s64 	%rd44, %rd37, %rd43;
	ld.global.f32 	%f57, [%rd44];
	fma.rn.f32 	%f67, %f56, %f57, %f55;
	add.s32 	%r39, %r39, 2;
$L__BB0_11:
	and.b32  	%r32, %r19, 1;
	setp.eq.b32 	%p11, %r32, 1;
	not.pred 	%p12, %p11;
	@%p12 bra 	$L__BB0_13;
	add.s32 	%r33, %r39, %r3;
	mul.wide.u32 	%rd45, %r33, 4;
	add.s64 	%rd46, %rd2, %rd45;
	ld.global.f32 	%f58, [%rd46];
	mad.lo.s32 	%r34, %r39, %r18, %r2;
	mul.wide.s32 	%rd47, %r34, 4;
	add.s64 	%rd48, %rd1, %rd47;
	ld.global.f32 	%f59, [%rd48];
	fma.rn.f32 	%f67, %f58, %f59, %f67;
$L__BB0_13:
	mad.lo.s32 	%r35, %r18, %r1, %r2;
	cvta.to.global.u64 	%rd49, %rd6;
	mul.wide.s32 	%rd50, %r35, 4;
	add.s64 	%rd51, %rd49, %rd50;
	st.global.f32 	[%rd51], %f67;
$L__BB0_14:
	ret;

}
	// .globl	_Z12matmul_tiledPKfS0_Pfiii
.visible .entry _Z12matmul_tiledPKfS0_Pfiii(
	.param .u64 .ptr .align 1 _Z12matmul_tiledPKfS0_Pfiii_param_0,
	.param .u64 .ptr .align 1 _Z12matmul_tiledPKfS0_Pfiii_param_1,
	.param .u64 .ptr .align 1 _Z12matmul_tiledPKfS0_Pfiii_param_2,
	.param .u32 _Z12matmul_tiledPKfS0_Pfiii_param_3,
	.param .u32 _Z12matmul_tiledPKfS0_Pfiii_param_4,
	.param .u32 _Z12matmul_tiledPKfS0_Pfiii_param_5
)
{
	.reg .pred 	%p<12>;
	.reg .b32 	%r<43>;
	.reg .b32 	%f<63>;
	.reg .b64 	%rd<13>;
	// demoted variable
	.shared .align 4 .b8 _ZZ12matmul_tiledPKfS0_PfiiiE2As[1024];
	// demoted variable
	.shared .align 4 .b8 _ZZ12matmul_tiledPKfS0_PfiiiE2Bs[1024];
	ld.param.u64 	%rd3, [_Z12matmul_tiledPKfS0_Pfiii_param_0];
	ld.param.u64 	%rd4, [_Z12matmul_tiledPKfS0_Pfiii_param_1];
	ld.param.u64 	%rd5, [_Z12matmul_tiledPKfS0_Pfiii_param_2];
	ld.param.u32 	%r24, [_Z12matmul_tiledPKfS0_Pfiii_param_3];
	ld.param.u32 	%r25, [_Z12matmul_tiledPKfS0_Pfiii_param_4];
	ld.param.u32 	%r26, [_Z12matmul_tiledPKfS0_Pfiii_param_5];
	mov.u32 	%r27, %ctaid.y;
	shl.b32 	%r28, %r27, 4;
	mov.u32 	%r40, %tid.y;
	add.s32 	%r2, %r28, %r40;
	mov.u32 	%r29, %ctaid.x;
	shl.b32 	%r3, %r29, 4;
	mov.u32 	%r38, %tid.x;
	add.s32 	%r5, %r3, %r38;
	setp.lt.s32 	%p1, %r26, 1;
	mov.f32 	%f62, 0f00000000;
	@%p1 bra 	$L__BB1_7;
	add.s32 	%r30, %r26, 15;
	shr.u32 	%r31, %r30, 4;
	shl.b32 	%r32, %r40, 6;
	mov.u32 	%r33, _ZZ12matmul_tiledPKfS0_PfiiiE2As;
	add.s32 	%r6, %r33, %r32;
	shl.b32 	%r34, %r38, 2;
	add.s32 	%r7, %r6, %r34;
	mov.u32 	%r35, _ZZ12matmul_tiledPKfS0_PfiiiE2Bs;
	add.s32 	%r9, %r35, %r34;
	add.s32 	%r8, %r9, %r32;
	neg.s32 	%r42, %r31;
	mad.lo.s32 	%r36, %r40, %r25, %r38;
	add.s32 	%r41, %r36, %r3;
	shl.b32 	%r12, %r25, 4;
	mad.lo.s32 	%r39, %r26, %r2, %r38;
	cvta.to.global.u64 	%rd1, %rd3;
	cvta.to.global.u64 	%rd2, %rd4;
	mov.f32 	%f62, 0f00000000;
$L__BB1_2:
	setp.ge.s32 	%p2, %r2, %r24;
	setp.ge.u32 	%p3, %r38, %r26;
	mov.f32 	%f60, 0f00000000;
	or.pred  	%p4, %p2, %p3;
	@%p4 bra 	$L__BB1_4;
	mul.wide.u32 	%rd6, %r39, 4;
	add.s64 	%rd7, %rd1, %rd6;
	ld.global.f32 	%f60, [%rd7];
$L__BB1_4:
	setp.ge.s32 	%p5, %r5, %r25;
	st.shared.f32 	[%r7], %f60;
	setp.ge.u32 	%p6, %r40, %r26;
	mov.f32 	%f61, 0f00000000;
	or.pred  	%p7, %p5, %p6;
	@%p7 bra 	$L__BB1_6;
	mul.wide.u32 	%rd8, %r41, 4;
	add.s64 	%rd9, %rd2, %rd8;
	ld.global.f32 	%f61, [%rd9];
$L__BB1_6:
	st.shared.f32 	[%r8], %f61;
	bar.sync 	0;
	ld.shared.f32 	%f12, [%r6];
	ld.shared.f32 	%f13, [%r9];
	fma.rn.f32 	%f14, %f12, %f13, %f62;
	ld.shared.f32 	%f15, [%r6+4];
	ld.shared.f32 	%f16, [%r9+64];
	fma.rn.f32 	%f17, %f15, %f16, %f14;
	ld.shared.f32 	%f18, [%r6+8];
	ld.shared.f32 	%f19, [%r9+128];
	fma.rn.f32 	%f20, %f18, %f19, %f17;
	ld.shared.f32 	%f21, [%r6+12];
	ld.shared.f32 	%f22, [%r9+192];
	fma.rn.f32 	%f23, %f21, %f22, %f20;
	ld.shared.f32 	%f24, [%r6+16];
	ld.shared.f32 	%f25, [%r9+256];
	fma.rn.f32 	%f26, %f24, %f25, %f23;
	ld.shared.f32 	%f27, [%r6+20];
	ld.shared.f32 	%f28, [%r9+320];
	fma.rn.f32 	%f29, %f27, %f28, %f26;
	ld.shared.f32 	%f30, [%r6+24];
	ld.shared.f32 	%f31, [%r9+384];
	fma.rn.f32 	%f32, %f30, %f31, %f29;
	ld.shared.f32 	%f33, [%r6+28];
	ld.shared.f32 	%f34, [%r9+448];
	fma.rn.f32 	%f35, %f33, %f34, %f32;
	ld.shared.f32 	%f36, [%r6+32];
	ld.shared.f32 	%f37, [%r9+512];
	fma.rn.f32 	%f38, %f36, %f37, %f35;
	ld.shared.f32 	%f39, [%r6+36];
	ld.shared.f32 	%f40, [%r9+576];
	fma.rn.f32 	%f41, %f39, %f40, %f38;
	ld.shared.f32 	%f42, [%r6+40];
	ld.shared.f32 	%f43, [%r9+640];
	fma.rn.f32 	%f44, %f42, %f43, %f41;
	ld.shared.f32 	%f45, [%r6+44];
	ld.shared.f32 	%f46, [%r9+704];
	fma.rn.f32 	%f47, %f45, %f46, %f44;
	ld.shared.f32 	%f48, [%r6+48];
	ld.shared.f32 	%f49, [%r9+768];
	fma.rn.f32 	%f50, %f48, %f49, %f47;
	ld.shared.f32 	%f51, [%r6+52];
	ld.shared.f32 	%f52, [%r9+832];
	fma.rn.f32 	%f53, %f51, %f52, %f50;
	ld.shared.f32 	%f54, [%r6+56];
	ld.shared.f32 	%f55, [%r9+896];
	fma.rn.f32 	%f56, %f54, %f55, %f53;
	ld.shared.f32 	%f57, [%r6+60];
	ld.shared.f32 	%f58, [%r9+960];
	fma.rn.f32 	%f62, %f57, %f58, %f56;
	bar.sync 	0;
	add.s32 	%r42, %r42, 1;
	setp.ne.s32 	%p8, %r42, 0;
	add.s32 	%r41, %r41, %r12;
	add.s32 	%r40, %r40, 16;
	add.s32 	%r39, %r39, 16;
	add.s32 	%r38, %r38, 16;
	@%p8 bra 	$L__BB1_2;
$L__BB1_7:
	setp.ge.s32 	%p9, %r2, %r24;
	setp.ge.s32 	%p10, %r5, %r25;
	or.pred  	%p11, %p9, %p10;
	@%p11 bra 	$L__BB1_9;
	mad.lo.s32 	%r37, %r25, %r2, %r5;
	cvta.to.global.u64 	%rd10, %rd5;
	mul.wide.s32 	%rd11, %r37, 4;
	add.s64 	%rd12, %rd10, %rd11;
	st.global.f32 	[%rd12], %f62;
$L__BB1_9:
	ret;

}


// ===== COMPILED SASS (sm_100) =====

	.target	sm_100

	.elftype	@"ET_EXEC"


//--------------------- .note.nv.tkinfo           --------------------------
	.section	.note.nv.tkinfo,"",@"SHT_NOTE"
	.sectionflags	@"SHF_NOTE_NV_TKINFO"
	.tkinfo
        /*0018*/ 	.word	0x00000002
        /*0030*/ 	.string	""
        /*0030*/ 	.string	"ptxas"
        /*0030*/ 	.string	"Cuda compilation tools, release 13.0, V13.0.88"
        /*0030*/ 	.string	"Build cuda_13.0.r13.0/compiler.36424714_0"
        /*0030*/ 	.string	"-arch sm_100 -m 64 "



//--------------------- .note.nv.cuinfo           --------------------------
	.section	.note.nv.cuinfo,"",@"SHT_NOTE"
	.sectionflags	@"SHF_NOTE_NV_CUINFO"
        /*0018*/ 	.short	0x0002
        /*001a*/ 	.short	0x0064
        /*001c*/ 	.short	0x0082
	.zero		2


//--------------------- .nv.info                  --------------------------
	.section	.nv.info,"",@"SHT_CUDA_INFO"
	.align	4


	//----- nvinfo : EIATTR_REGCOUNT
	.align		4
        /*0000*/ 	.byte	0x04, 0x2f
        /*0002*/ 	.short	(.L_1 - .L_0)
	.align		4
.L_0:
        /*0004*/ 	.word	index@(_Z12matmul_naivePKfS0_Pfiii)
        /*0008*/ 	.word	0x00000020


	//----- nvinfo : EIATTR_FRAME_SIZE
	.align		4
.L_1:
        /*000c*/ 	.byte	0x04, 0x11
        /*000e*/ 	.short	(.L_3 - .L_2)
	.align		4
.L_2:
        /*0010*/ 	.word	index@(_Z12matmul_naivePKfS0_Pfiii)
        /*0014*/ 	.word	0x00000000


	//----- nvinfo : EIATTR_REGCOUNT
	.align		4
.L_3:
        /*0018*/ 	.byte	0x04, 0x2f
        /*001a*/ 	.short	(.L_5 - .L_4)
	.align		4
.L_4:
        /*001c*/ 	.word	index@(_Z12matmul_tiledPKfS0_Pfiii)
        /*0020*/ 	.word	0x00000020


	//----- nvinfo : EIATTR_FRAME_SIZE
	.align		4
.L_5:
        /*0024*/ 	.byte	0x04, 0x11
        /*0026*/ 	.short	(.L_7 - .L_6)
	.align		4
.L_6:
        /*0028*/ 	.word	index@(_Z12matmul_tiledPKfS0_Pfiii)
        /*002c*/ 	.word	0x00000000


	//----- nvinfo : EIATTR_MIN_STACK_SIZE
	.align		4
.L_7:
        /*0030*/ 	.byte	0x04, 0x12
        /*0032*/ 	.short	(.L_9 - .L_8)
	.align		4
.L_8:
        /*0034*/ 	.word	index@(_Z12matmul_tiledPKfS0_Pfiii)
        /*0038*/ 	.word	0x00000000


	//----- nvinfo : EIATTR_MIN_STACK_SIZE
	.align		4
.L_9:
        /*003c*/ 	.byte	0x04, 0x12
        /*003e*/ 	.short	(.L_11 - .L_10)
	.align		4
.L_10:
        /*0040*/ 	.word	index@(_Z12matmul_naivePKfS0_Pfiii)
        /*0044*/ 	.word	0x00000000
.L_11:


//--------------------- .nv.compat                --------------------------
	.section	.nv.compat,"",@"SHT_CUDA_COMPAT_INFO"
	.align	4
        /*0000*/ 	.byte	0x02, 0x09, 0x00, 0x00, 0x02, 0x02, 0x01, 0x00, 0x02, 0x05, 0x05, 0x00, 0x03, 0x07, 0x01, 0x01
        /*0010*/ 	.byte	0x02, 0x03, 0x00, 0x00, 0x02, 0x06, 0x01, 0x00, 0x04, 0x0b, 0x08, 0x00, 0x09, 0x00, 0x00, 0x00
        /*0020*/ 	.byte	0x00, 0x00, 0x00, 0x00


//--------------------- .nv.info._Z12matmul_tiledPKfS0_Pfiii --------------------------
	.section	.nv.info._Z12matmul_tiledPKfS0_Pfiii,"",@"SHT_CUDA_INFO"
	.sectionflags	@""
	.align	4


	//----- nvinfo : EIATTR_CUDA_API_VERSION
	.align		4
        /*0000*/ 	.byte	0x04, 0x37
        /*0002*/ 	.short	(.L_13 - .L_12)
.L_12:
        /*0004*/ 	.word	0x00000082


	//----- nvinfo : EIATTR_KPARAM_INFO
	.align		4
.L_13:
        /*0008*/ 	.byte	0x04, 0x17
        /*000a*/ 	.short	(.L_15 - .L_14)
.L_14:
        /*000c*/ 	.word	0x00000000
        /*0010*/ 	.short	0x0005
        /*0012*/ 	.short	0x0020
        /*0014*/ 	.byte	0x00, 0xf0, 0x11, 0x00


	//----- nvinfo : EIATTR_KPARAM_INFO
	.align		4
.L_15:
        /*0018*/ 	.byte	0x04, 0x17
        /*001a*/ 	.short	(.L_17 - .L_16)
.L_16:
        /*001c*/ 	.word	0x00000000
        /*0020*/ 	.short	0x0004
        /*0022*/ 	.short	0x001c
        /*0024*/ 	.byte	0x00, 0xf0, 0x11, 0x00


	//----- nvinfo : EIATTR_KPARAM_INFO
	.align		4
.L_17:
        /*0028*/ 	.byte	0x04, 0x17
        /*002a*/ 	.short	(.L_19 - .L_18)
.L_18:
        /*002c*/ 	.word	0x00000000
        /*0030*/ 	.short	0x0003
        /*0032*/ 	.short	0x0018
        /*0034*/ 	.byte	0x00, 0xf0, 0x11, 0x00


	//----- nvinfo : EIATTR_KPARAM_INFO
	.align		4
.L_19:
        /*0038*/ 	.byte	0x04, 0x17
        /*003a*/ 	.short	(.L_21 - .L_20)
.L_20:
        /*003c*/ 	.word	0x00000000
        /*0040*/ 	.short	0x0002
        /*0042*/ 	.short	0x0010
        /*0044*/ 	.byte	0x00, 0xf5, 0x21, 0x00


	//----- nvinfo : EIATTR_KPARAM_INFO
	.align		4
.L_21:
        /*0048*/ 	.byte	0x04, 0x17
        /*004a*/ 	.short	(.L_23 - .L_22)
.L_22:
        /*004c*/ 	.word	0x00000000
        /*0050*/ 	.short	0x0001
        /*0052*/ 	.short	0x0008
        /*0054*/ 	.byte	0x00, 0xf5, 0x21, 0x00


	//----- nvinfo : EIATTR_KPARAM_INFO
	.align		4
.L_23:
        /*0058*/ 	.byte	0x04, 0x17
        /*005a*/ 	.short	(.L_25 - .L_24)
.L_24:
        /*005c*/ 	.word	0x00000000
        /*0060*/ 	.short	0x0000
        /*0062*/ 	.short	0x0000
        /*0064*/ 	.byte	0x00, 0xf5, 0x21, 0x00


	//----- nvinfo : EIATTR_SPARSE_MMA_MASK
	.align		4
.L_25:
        /*0068*/ 	.byte	0x03, 0x50
        /*006a*/ 	.short	0x0000


	//----- nvinfo : EIATTR_MAXREG_COUNT
	.align		4
        /*006c*/ 	.byte	0x03, 0x1b
        /*006e*/ 	.short	0x00ff


	//----- nvinfo : EIATTR_NUM_BARRIERS
	.align		4
        /*0070*/ 	.byte	0x02, 0x4c
        /*0072*/ 	.byte	0x01
	.zero		1


	//----- nvinfo : EIATTR_MERCURY_ISA_VERSION
	.align		4
        /*0074*/ 	.byte	0x03, 0x5f
        /*0076*/ 	.short	0x0101


	//----- nvinfo : EIATTR_VRC_CTA_INIT_COUNT
	.align		4
        /*0078*/ 	.byte	0x02, 0x4a
	.zero		1
	.zero		1


	//----- nvinfo : EIATTR_EXIT_INSTR_OFFSETS
	.align		4
        /*007c*/ 	.byte	0x04, 0x1c
        /*007e*/ 	.short	(.L_27 - .L_26)


	//   ....[0]....
.L_26:
        /*0080*/ 	.word	0x000005e0


	//   ....[1]....
        /*0084*/ 	.word	0x00000630


	//----- nvinfo : EIATTR_CBANK_PARAM_SIZE
	.align		4
.L_27:
        /*0088*/ 	.byte	0x03, 0x19
        /*008a*/ 	.short	0x0024


	//----- nvinfo : EIATTR_PARAM_CBANK
	.align		4
        /*008c*/ 	.byte	0x04, 0x0a
        /*008e*/ 	.short	(.L_29 - .L_28)
	.align		4
.L_28:
        /*0090*/ 	.word	index@(.nv.constant0._Z12matmul_tiledPKfS0_Pfiii)
        /*0094*/ 	.short	0x0380
        /*0096*/ 	.short	0x0024


	//----- nvinfo : EIATTR_SW_WAR
	.align		4
.L_29:
        /*0098*/ 	.byte	0x04, 0x36
        /*009a*/ 	.short	(.L_31 - .L_30)
.L_30:
        /*009c*/ 	.word	0x00000008
.L_31:


//--------------------- .nv.info._Z12matmul_naivePKfS0_Pfiii --------------------------
	.section	.nv.info._Z12matmul_naivePKfS0_Pfiii,"",@"SHT_CUDA_INFO"
	.sectionflags	@""
	.align	4


	//----- nvinfo : EIATTR_CUDA_API_VERSION
	.align		4
        /*0000*/ 	.byte	0x04, 0x37
        /*0002*/ 	.short	(.L_33 - .L_32)
.L_32:
        /*0004*/ 	.word	0x00000082


	//----- nvinfo : EIATTR_KPARAM_INFO
	.align		4
.L_33:
        /*0008*/ 	.byte	0x04, 0x17
        /*000a*/ 	.short	(.L_35 - .L_34)
.L_34:
        /*000c*/ 	.word	0x00000000
        /*0010*/ 	.short	0x0005
        /*0012*/ 	.short	0x0020
        /*0014*/ 	.byte	0x00, 0xf0, 0x11, 0x00


	//----- nvinfo : EIATTR_KPARAM_INFO
	.align		4
.L_35:
        /*0018*/ 	.byte	0x04, 0x17
        /*001a*/ 	.short	(.L_37 - .L_36)
.L_36:
        /*001c*/ 	.word	0x00000000
        /*0020*/ 	.short	0x0004
        /*0022*/ 	.short	0x001c
        /*0024*/ 	.byte	0x00, 0xf0, 0x11, 0x00


	//----- nvinfo : EIATTR_KPARAM_INFO
	.align		4
.L_37:
        /*0028*/ 	.byte	0x04, 0x17
        /*002a*/ 	.short	(.L_39 - .L_38)
.L_38:
        /*002c*/ 	.word	0x00000000
        /*0030*/ 	.short	0x0003
        /*0032*/ 	.short	0x0018
        /*0034*/ 	.byte	0x00, 0xf0, 0x11, 0x00


	//----- nvinfo : EIATTR_KPARAM_INFO
	.align		4
.L_39:
        /*0038*/ 	.byte	0x04, 0x17
        /*003a*/ 	.short	(.L_41 - .L_40)
.L_40:
        /*003c*/ 	.word	0x00000000
        /*0040*/ 	.short	0x0002
        /*0042*/ 	.short	0x0010
        /*0044*/ 	.byte	0x00, 0xf5, 0x21, 0x00


	//----- nvinfo : EIATTR_KPARAM_INFO
	.align		4
.L_41:
        /*0048*/ 	.byte	0x04, 0x17
        /*004a*/ 	.short	(.L_43 - .L_42)
.L_42:
        /*004c*/ 	.word	0x00000000
        /*0050*/ 	.short	0x0001
        /*0052*/ 	.short	0x0008
        /*0054*/ 	.byte	0x00, 0xf5, 0x21, 0x00


	//----- nvinfo : EIATTR_KPARAM_INFO
	.align		4
.L_43:
        /*0058*/ 	.byte	0x04, 0x17
        /*005a*/ 	.short	(.L_45 - .L_44)
.L_44:
        /*005c*/ 	.word	0x00000000
        /*0060*/ 	.short	0x0000
        /*0062*/ 	.short	0x0000
        /*0064*/ 	.byte	0x00, 0xf5, 0x21, 0x00


	//----- nvinfo : EIATTR_SPARSE_MMA_MASK
	.align		4
.L_45:
        /*0068*/ 	.byte	0x03, 0x50
        /*006a*/ 	.short	0x0000


	//----- nvinfo : EIATTR_MAXREG_COUNT
	.align		4
        /*006c*/ 	.byte	0x03, 0x1b
        /*006e*/ 	.short	0x00ff


	//----- nvinfo : EIATTR_MERCURY_ISA_VERSION
	.align		4
        /*0070*/ 	.byte	0x03, 0x5f
        /*0072*/ 	.short	0x0101


	//----- nvinfo : EIATTR_VRC_CTA_INIT_COUNT
	.align		4
        /*0074*/ 	.byte	0x02, 0x4a
	.zero		1
	.zero		1


	//----- nvinfo : EIATTR_EXIT_INSTR_OFFSETS
	.align		4
        /*0078*/ 	.byte	0x04, 0x1c
        /*007a*/ 	.short	(.L_47 - .L_46)


	//   ....[0]....
.L_46:
        /*007c*/ 	.word	0x000000c0


	//   ....[1]....
        /*0080*/ 	.word	0x000008e0


	//----- nvinfo : EIATTR_CBANK_PARAM_SIZE
	.align		4
.L_47:
        /*0084*/ 	.byte	0x03, 0x19
        /*0086*/ 	.short	0x0024


	//----- nvinfo : EIATTR_PARAM_CBANK
	.align		4
        /*0088*/ 	.byte	0x04, 0x0a
        /*008a*/ 	.short	(.L_49 - .L_48)
	.align		4
.L_48:
        /*008c*/ 	.word	index@(.nv.constant0._Z12matmul_naivePKfS0_Pfiii)
        /*0090*/ 	.short	0x0380
        /*0092*/ 	.short	0x0024


	//----- nvinfo : EIATTR_SW_WAR
	.align		4
.L_49:
        /*0094*/ 	.byte	0x04, 0x36
        /*0096*/ 	.short	(.L_51 - .L_50)
.L_50:
        /*0098*/ 	.word	0x00000008
.L_51:


//--------------------- .nv.callgraph             --------------------------
	.section	.nv.callgraph,"",@"SHT_CUDA_CALLGRAPH"
	.align	4
	.sectionentsize	8
	.align		4
        /*0000*/ 	.word	0x00000000
	.align		4
        /*0004*/ 	.word	0xffffffff
	.align		4
        /*0008*/ 	.word	0x00000000
	.align		4
        /*000c*/ 	.word	0xfffffffe
	.align		4
        /*0010*/ 	.word	0x00000000
	.align		4
        /*0014*/ 	.word	0xfffffffd
	.align		4
        /*0018*/ 	.word	0x00000000
	.align		4
        /*001c*/ 	.word	0xfffffffc


//--------------------- .text._Z12matmul_tiledPKfS0_Pfiii --------------------------
	.section	.text._Z12matmul_tiledPKfS0_Pfiii,"ax",@progbits
	.align	128
        .global         _Z12matmul_tiledPKfS0_Pfiii
        .type           _Z12matmul_tiledPKfS0_Pfiii,@function
        .size           _Z12matmul_tiledPKfS0_Pfiii,(.L_x_8 - _Z12matmul_tiledPKfS0_Pfiii)
        .other          _Z12matmul_tiledPKfS0_Pfiii,@"STO_CUDA_ENTRY STV_DEFAULT"
_Z12matmul_tiledPKfS0_Pfiii:
.text._Z12matmul_tiledPKfS0_Pfiii:
[----:B------:R-:W-:Y:S01]  /*0000*/  LDC R1, c[0x0][0x37c] ;  /* 0x0000df00ff017b82 */ /* 0x000fe20000000800 */
[----:B------:R-:W0:Y:S01]  /*0010*/  S2R R2, SR_CTAID.Y ;  /* 0x0000000000027919 */ /* 0x000e220000002600 */
[----:B------:R-:W1:Y:S01]  /*0020*/  LDCU UR10, c[0x0][0x3a0] ;  /* 0x00007400ff0a77ac */ /* 0x000e620008000800 */
[----:B------:R-:W-:Y:S01]  /*0030*/  HFMA2 R21, -RZ, RZ, 0, 0 ;  /* 0x00000000ff157431 */ /* 0x000fe200000001ff */
[----:B------:R-:W0:Y:S01]  /*0040*/  S2R R0, SR_TID.Y ;  /* 0x0000000000007919 */ /* 0x000e220000002200 */
[----:B------:R-:W2:Y:S01]  /*0050*/  LDCU.64 UR8, c[0x0][0x358] ;  /* 0x00006b00ff0877ac */ /* 0x000ea20008000a00 */
[----:B------:R-:W3:Y:S01]  /*0060*/  S2R R4, SR_CTAID.X ;  /* 0x0000000000047919 */ /* 0x000ee20000002500 */
[----:B------:R-:W3:Y:S01]  /*0070*/  S2R R13, SR_TID.X ;  /* 0x00000000000d7919 */ /* 0x000ee20000002100 */
[----:B-1----:R-:W-:Y:S01]  /*0080*/  UISETP.GE.AND UP0, UPT, UR10, 0x1, UPT ;  /* 0x000000010a00788c */ /* 0x002fe2000bf06270 */
[----:B0-----:R-:W-:Y:S02]  /*0090*/  LEA R2, R2, R0, 0x4 ;  /* 0x0000000002027211 */ /* 0x001fe400078e20ff */
[----:B---3--:R-:W-:-:S06]  /*00a0*/  LEA R3, R4, R13, 0x4 ;  /* 0x0000000d04037211 */ /* 0x008fcc00078e20ff */
[----:B--2---:R-:W-:Y:S05]  /*00b0*/  BRA.U !UP0, `(.L_x_0) ;  /* 0x00000005083c7547 */ /* 0x004fea000b800000 */
[----:B------:R-:W0:Y:S01]  /*00c0*/  S2UR UR7, SR_CgaCtaId ;  /* 0x00000000000779c3 */ /* 0x000e220000008800 */
[----:B------:R-:W1:Y:S01]  /*00d0*/  LDCU UR11, c[0x0][0x39c] ;  /* 0x00007380ff0b77ac */ /* 0x000e620008000800 */
[----:B------:R-:W-:Y:S01]  /*00e0*/  MOV R21, RZ ;  /* 0x000000ff00157202 */ /* 0x000fe20000000f00 */
[----:B------:R-:W-:Y:S01]  /*00f0*/  IMAD R12, R2, UR10, R13 ;  /* 0x0000000a020c7c24 */ /* 0x000fe2000f8e020d */
[----:B------:R-:W-:Y:S01]  /*0100*/  UMOV UR5, 0x400 ;  /* 0x0000040000057882 */ /* 0x000fe20000000000 */
[----:B------:R-:W-:-:S03]  /*0110*/  UIADD3 UR4, UPT, UPT, UR10, 0xf, URZ ;  /* 0x0000000f0a047890 */ /* 0x000fc6000fffe0ff */
[----:B------:R-:W2:Y:S01]  /*0120*/  LDC R14, c[0x0][0x39c] ;  /* 0x0000e700ff0e7b82 */ /* 0x000ea20000000800 */
[----:B------:R-:W-:Y:S02]  /*0130*/  UIADD3 UR6, UPT, UPT, UR5, 0x400, URZ ;  /* 0x0000040005067890 */ /* 0x000fe4000fffe0ff */
[----:B------:R-:W-:Y:S01]  /*0140*/  USHF.R.U32.HI UR4, URZ, 0x4, UR4 ;  /* 0x00000004ff047899 */ /* 0x000fe20008011604 */
[----:B------:R-:W3:Y:S01]  /*0150*/  LDCU UR13, c[0x0][0x3a0] ;  /* 0x00007400ff0d77ac */ /* 0x000ee20008000800 */
[----:B------:R-:W4:Y:S01]  /*0160*/  LDCU UR12, c[0x0][0x398] ;  /* 0x00007300ff0c77ac */ /* 0x000f220008000800 */
[----:B-1----:R-:W-:Y:S01]  /*0170*/  IMAD R19, R0, UR11, R13 ;  /* 0x0000000b00137c24 */ /* 0x002fe2000f8e020d */
[----:B------:R-:W-:Y:S02]  /*0180*/  UIADD3 UR4, UPT, UPT, -UR4, URZ, URZ ;  /* 0x000000ff04047290 */ /* 0x000fe4000fffe1ff */
[----:B0-----:R-:W-:Y:S02]  /*0190*/  ULEA UR5, UR7, UR5, 0x18 ;  /* 0x0000000507057291 */ /* 0x001fe4000f8ec0ff */
[----:B------:R-:W-:Y:S01]  /*01a0*/  LEA R19, R4, R19, 0x4 ;  /* 0x0000001304137211 */ /* 0x000fe200078e20ff */
[----:B------:R-:W-:-:S03]  /*01b0*/  ULEA UR6, UR7, UR6, 0x18 ;  /* 0x0000000607067291 */ /* 0x000fc6000f8ec0ff */
[----:B------:R-:W-:-:S03]  /*01c0*/  LEA R16, R0, UR5, 0x6 ;  /* 0x0000000500107c11 */ /* 0x000fc6000f8e30ff */
[C---:B------:R-:W-:Y:S02]  /*01d0*/  LEA R17, R13.reuse, UR6, 0x2 ;  /* 0x000000060d117c11 */ /* 0x040fe4000f8e10ff */
[----:B------:R-:W-:Y:S02]  /*01e0*/  LEA R18, R13, R16, 0x2 ;  /* 0x000000100d127211 */ /* 0x000fe400078e10ff */
[----:B---34-:R-:W-:-:S07]  /*01f0*/  LEA R15, R0, R17, 0x6 ;  /* 0x00000011000f7211 */ /* 0x018fce00078e30ff */
.L_x_1:
[----:B------:R-:W-:Y:S01]  /*0200*/  ISETP.GE.U32.AND P1, PT, R13, UR13, PT ;  /* 0x0000000d0d007c0c */ /* 0x000fe2000bf26070 */
[----:B------:R-:W-:Y:S01]  /*0210*/  HFMA2 R22, -RZ, RZ, 0, 0 ;  /* 0x00000000ff167431 */ /* 0x000fe200000001ff */
[----:B------:R-:W-:Y:S02]  /*0220*/  ISETP.GE.U32.AND P0, PT, R0, UR13, PT ;  /* 0x0000000d00007c0c */ /* 0x000fe4000bf06070 */
[----:B------:R-:W-:Y:S02]  /*0230*/  ISETP.GE.OR P1, PT, R2, UR12, P1 ;  /* 0x0000000c02007c0c */ /* 0x000fe40008f26670 */
[----:B--2---:R-:W-:Y:S02]  /*0240*/  ISETP.GE.OR P0, PT, R3, R14, P0 ;  /* 0x0000000e0300720c */ /* 0x004fe40000706670 */
[----:B------:R-:W-:-:S09]  /*0250*/  MOV R29, RZ ;  /* 0x000000ff001d7202 */ /* 0x000fd20000000f00 */
[----:B------:R-:W0:Y:S08]  /*0260*/  @!P1 LDC.64 R6, c[0x0][0x380] ;  /* 0x0000e000ff069b82 */ /* 0x000e300000000a00 */
[----:B------:R-:W1:Y:S01]  /*0270*/  @!P0 LDC.64 R4, c[0x0][0x388] ;  /* 0x0000e200ff048b82 */ /* 0x000e620000000a00 */
[----:B0-----:R-:W-:-:S05]  /*0280*/  @!P1 IMAD.WIDE.U32 R6, R12, 0x4, R6 ;  /* 0x000000040c069825 */ /* 0x001fca00078e0006 */
[----:B------:R-:W2:Y:S01]  /*0290*/  @!P1 LDG.E R29, desc[UR8][R6.64] ;  /* 0x00000008061d9981 */ /* 0x000ea2000c1e1900 */
[----:B-1----:R-:W-:-:S05]  /*02a0*/  @!P0 IMAD.WIDE.U32 R24, R19, 0x4, R4 ;  /* 0x0000000413188825 */ /* 0x002fca00078e0004 */
[----:B------:R-:W3:Y:S01]  /*02b0*/  @!P0 LDG.E R22, desc[UR8][R24.64] ;  /* 0x0000000818168981 */ /* 0x000ee2000c1e1900 */
[----:B------:R-:W-:-:S04]  /*02c0*/  UIADD3 UR4, UPT, UPT, UR4, 0x1, URZ ;  /* 0x0000000104047890 */ /* 0x000fc8000fffe0ff */
[----:B------:R-:W-:Y:S01]  /*02d0*/  UISETP.NE.AND UP0, UPT, UR4, URZ, UPT ;  /* 0x000000ff0400728c */ /* 0x000fe2000bf05270 */
[----:B------:R-:W-:Y:S02]  /*02e0*/  IADD3 R0, PT, PT, R0, 0x10, RZ ;  /* 0x0000001000007810 */ /* 0x000fe40007ffe0ff */
[----:B------:R-:W-:Y:S02]  /*02f0*/  IADD3 R13, PT, PT, R13, 0x10, RZ ;  /* 0x000000100d0d7810 */ /* 0x000fe40007ffe0ff */
[----:B------:R-:W-:Y:S02]  /*0300*/  IADD3 R12, PT, PT, R12, 0x10, RZ ;  /* 0x000000100c0c7810 */ /* 0x000fe40007ffe0ff */
[----:B------:R-:W-:Y:S01]  /*0310*/  LEA R19, R14, R19, 0x4 ;  /* 0x000000130e137211 */ /* 0x000fe200078e20ff */
[----:B--2---:R-:W-:Y:S04]  /*0320*/  STS [R18], R29 ;  /* 0x0000001d12007388 */ /* 0x004fe80000000800 */
[----:B---3--:R-:W-:Y:S01]  /*0330*/  STS [R15], R22 ;  /* 0x000000160f007388 */ /* 0x008fe20000000800 */
[----:B------:R-:W-:Y:S06]  /*0340*/  BAR.SYNC.DEFER_BLOCKING 0x0 ;  /* 0x0000000000007b1d */ /* 0x000fec0000010000 */
[----:B------:R-:W-:Y:S04]  /*0350*/  LDS R28, [R17] ;  /* 0x00000000111c7984 */ /* 0x000fe80000000800 */
[----:B------:R-:W0:Y:S04]  /*0360*/  LDS.128 R8, [R16] ;  /* 0x0000000010087984 */ /* 0x000e280000000c00 */
[----:B------:R-:W1:Y:S04]  /*0370*/  LDS R29, [R17+0x40] ;  /* 0x00004000111d7984 */ /* 0x000e680000000800 */
[----:B------:R-:W2:Y:S04]  /*0380*/  LDS R27, [R17+0x80] ;  /* 0x00008000111b7984 */ /* 0x000ea80000000800 */
[----:B------:R-:W3:Y:S04]  /*0390*/  LDS R26, [R17+0xc0] ;  /* 0x0000c000111a7984 */ /* 0x000ee80000000800 */
[----:B------:R-:W-:Y:S04]  /*03a0*/  LDS R23, [R17+0x100] ;  /* 0x0001000011177984 */ /* 0x000fe80000000800 */
[----:B------:R-:W4:Y:S04]  /*03b0*/  LDS.128 R4, [R16+0x10] ;  /* 0x0000100010047984 */ /* 0x000f280000000c00 */
[----:B------:R-:W5:Y:S04]  /*03c0*/  LDS R20, [R17+0x140] ;  /* 0x0001400011147984 */ /* 0x000f680000000800 */
[----:B------:R-:W5:Y:S04]  /*03d0*/  LDS R25, [R17+0x180] ;  /* 0x0001800011197984 */ /* 0x000f680000000800 */
[----:B------:R-:W5:Y:S04]  /*03e0*/  LDS R22, [R17+0x1c0] ;  /* 0x0001c00011167984 */ /* 0x000f680000000800 */
[----:B------:R-:W-:Y:S01]  /*03f0*/  LDS R24, [R17+0x240] ;  /* 0x0002400011187984 */ /* 0x000fe20000000800 */
[----:B0-----:R-:W-:-:S03]  /*0400*/  FFMA R8, R8, R28, R21 ;  /* 0x0000001c08087223 */ /* 0x001fc60000000015 */
[----:B------:R-:W-:Y:S01]  /*0410*/  LDS R21, [R17+0x200] ;  /* 0x0002000011157984 */ /* 0x000fe20000000800 */
[----:B-1----:R-:W-:-:S04]  /*0420*/  FFMA R8, R29, R9, R8 ;  /* 0x000000091d087223 */ /* 0x002fc80000000008 */
[----:B--2---:R-:W-:-:S04]  /*0430*/  FFMA R27, R27, R10, R8 ;  /* 0x0000000a1b1b7223 */ /* 0x004fc80000000008 */
[----:B---3--:R-:W-:Y:S02]  /*0440*/  FFMA R27, R26, R11, R27 ;  /* 0x0000000b1a1b7223 */ /* 0x008fe4000000001b */
[----:B------:R-:W0:Y:S02]  /*0450*/  LDS.128 R8, [R16+0x20] ;  /* 0x0000200010087984 */ /* 0x000e240000000c00 */
[----:B----4-:R-:W-:-:S04]  /*0460*/  FFMA R23, R4, R23, R27 ;  /* 0x0000001704177223 */ /* 0x010fc8000000001b */
[----:B-----5:R-:W-:Y:S02]  /*0470*/  FFMA R20, R20, R5, R23 ;  /* 0x0000000514147223 */ /* 0x020fe40000000017 */
[----:B------:R-:W1:Y:S02]  /*0480*/  LDS R23, [R17+0x280] ;  /* 0x0002800011177984 */ /* 0x000e640000000800 */
[----:B------:R-:W-:Y:S02]  /*0490*/  FFMA R25, R25, R6, R20 ;  /* 0x0000000619197223 */ /* 0x000fe40000000014 */
[----:B------:R-:W2:Y:S02]  /*04a0*/  LDS R20, [R17+0x2c0] ;  /* 0x0002c00011147984 */ /* 0x000ea40000000800 */
[----:B------:R-:W-:Y:S02]  /*04b0*/  FFMA R27, R22, R7, R25 ;  /* 0x00000007161b7223 */ /* 0x000fe40000000019 */
[----:B------:R-:W-:Y:S04]  /*04c0*/  LDS R25, [R17+0x300] ;  /* 0x0003000011197984 */ /* 0x000fe80000000800 */
[----:B------:R-:W3:Y:S04]  /*04d0*/  LDS.128 R4, [R16+0x30] ;  /* 0x0000300010047984 */ /* 0x000ee80000000c00 */
[----:B------:R-:W4:Y:S01]  /*04e0*/  LDS R22, [R17+0x340] ;  /* 0x0003400011167984 */ /* 0x000f220000000800 */
[----:B0-----:R-:W-:-:S03]  /*04f0*/  FFMA R27, R8, R21, R27 ;  /* 0x00000015081b7223 */ /* 0x001fc6000000001b */
[----:B------:R-:W0:Y:S04]  /*0500*/  LDS R21, [R17+0x380] ;  /* 0x0003800011157984 */ /* 0x000e280000000800 */
[----:B------:R-:W5:Y:S01]  /*0510*/  LDS R8, [R17+0x3c0] ;  /* 0x0003c00011087984 */ /* 0x000f620000000800 */
[----:B------:R-:W-:-:S04]  /*0520*/  FFMA R24, R24, R9, R27 ;  /* 0x0000000918187223 */ /* 0x000fc8000000001b */
[----:B-1----:R-:W-:-:S04]  /*0530*/  FFMA R23, R23, R10, R24 ;  /* 0x0000000a17177223 */ /* 0x002fc80000000018 */
[----:B--2---:R-:W-:-:S04]  /*0540*/  FFMA R11, R20, R11, R23 ;  /* 0x0000000b140b7223 */ /* 0x004fc80000000017 */
[----:B---3--:R-:W-:-:S04]  /*0550*/  FFMA R11, R4, R25, R11 ;  /* 0x00000019040b7223 */ /* 0x008fc8000000000b */
[----:B----4-:R-:W-:-:S04]  /*0560*/  FFMA R22, R22, R5, R11 ;  /* 0x0000000516167223 */ /* 0x010fc8000000000b */
[----:B0-----:R-:W-:-:S04]  /*0570*/  FFMA R21, R21, R6, R22 ;  /* 0x0000000615157223 */ /* 0x001fc80000000016 */
[----:B-----5:R-:W-:Y:S01]  /*0580*/  FFMA R21, R8, R7, R21 ;  /* 0x0000000708157223 */ /* 0x020fe20000000015 */
[----:B------:R-:W-:Y:S06]  /*0590*/  BAR.SYNC.DEFER_BLOCKING 0x0 ;  /* 0x0000000000007b1d */ /* 0x000fec0000010000 */
[----:B------:R-:W-:Y:S05]  /*05a0*/  BRA.U UP0, `(.L_x_1) ;  /* 0xfffffffd00147547 */ /* 0x000fea000b83ffff */
.L_x_0:
[----:B------:R-:W0:Y:S02]  /*05b0*/  LDCU.64 UR4, c[0x0][0x398] ;  /* 0x00007300ff0477ac */ /* 0x000e240008000a00 */
[----:B0-----:R-:W-:-:S04]  /*05c0*/  ISETP.GE.AND P0, PT, R3, UR5, PT ;  /* 0x0000000503007c0c */ /* 0x001fc8000bf06270 */
[----:B------:R-:W-:-:S13]  /*05d0*/  ISETP.GE.OR P0, PT, R2, UR4, P0 ;  /* 0x0000000402007c0c */ /* 0x000fda0008706670 */
[----:B------:R-:W-:Y:S05]  /*05e0*/  @P0 EXIT ;  /* 0x000000000000094d */ /* 0x000fea0003800000 */
[----:B------:R-:W0:Y:S01]  /*05f0*/  LDC.64 R4, c[0x0][0x390] ;  /* 0x0000e400ff047b82 */ /* 0x000e220000000a00 */
[----:B------:R-:W-:-:S04]  /*0600*/  IMAD R3, R2, UR5, R3 ;  /* 0x0000000502037c24 */ /* 0x000fc8000f8e0203 */
[----:B0-----:R-:W-:-:S05]  /*0610*/  IMAD.WIDE R2, R3, 0x4, R4 ;  /* 0x0000000403027825 */ /* 0x001fca00078e0204 */
[----:B------:R-:W-:Y:S01]  /*0620*/  STG.E desc[UR8][R2.64], R21 ;  /* 0x0000001502007986 */ /* 0x000fe2000c101908 */
[----:B------:R-:W-:Y:S05]  /*0630*/  EXIT ;  /* 0x000000000000794d */ /* 0x000fea0003800000 */
.L_x_2:
[----:B------:R-:W-:-:S00]  /*0640*/  BRA `(.L_x_2) ;  /* 0xfffffffc00fc7947 */ /* 0x000fc0000383ffff */
[----:B------:R-:W-:-:S00]  /*0650*/  NOP ;  /* 0x0000000000007918 */ /* 0x000fc00000000000 */
        /* <DEDUP_REMOVED lines=10> */
.L_x_8:


//--------------------- .text._Z12matmul_naivePKfS0_Pfiii --------------------------
	.section	.text._Z12matmul_naivePKfS0_Pfiii,"ax",@progbits
	.align	128
        .global         _Z12matmul_naivePKfS0_Pfiii
        .type           _Z12matmul_naivePKfS0_Pfiii,@function
        .size           _Z12matmul_naivePKfS0_Pfiii,(.L_x_9 - _Z12matmul_naivePKfS0_Pfiii)
        .other          _Z12matmul_naivePKfS0_Pfiii,@"STO_CUDA_ENTRY STV_DEFAULT"
_Z12matmul_naivePKfS0_Pfiii:
.text._Z12matmul_naivePKfS0_Pfiii:
[----:B------:R-:W-:Y:S01]  /*0000*/  LDC R1, c[0x0][0x37c] ;  /* 0x0000df00ff017b82 */ /* 0x000fe20000000800 */
[----:B------:R-:W0:Y:S07]  /*0010*/  S2R R5, SR_TID.X ;  /* 0x0000000000057919 */ /* 0x000e2e0000002100 */
[----:B------:R-:W1:Y:S01]  /*0020*/  LDC R19, c[0x0][0x364] ;  /* 0x0000d900ff137b82 */ /* 0x000e620000000800 */
[----:B------:R-:W1:Y:S07]  /*0030*/  S2R R4, SR_TID.Y ;  /* 0x0000000000047919 */ /* 0x000e6e0000002200 */
[----:B------:R-:W0:Y:S08]  /*0040*/  S2UR UR5, SR_CTAID.X ;  /* 0x00000000000579c3 */ /* 0x000e300000002500 */
[----:B------:R-:W0:Y:S08]  /*0050*/  LDC R0, c[0x0][0x360] ;  /* 0x0000d800ff007b82 */ /* 0x000e300000000800 */
[----:B------:R-:W1:Y:S08]  /*0060*/  S2UR UR4, SR_CTAID.Y ;  /* 0x00000000000479c3 */ /* 0x000e700000002600 */
[----:B------:R-:W2:Y:S01]  /*0070*/  LDC.64 R2, c[0x0][0x398] ;  /* 0x0000e600ff027b82 */ /* 0x000ea20000000a00 */
[----:B0-----:R-:W-:-:S02]  /*0080*/  IMAD R0, R0, UR5, R5 ;  /* 0x0000000500007c24 */ /* 0x001fc4000f8e0205 */
[----:B-1----:R-:W-:-:S03]  /*0090*/  IMAD R19, R19, UR4, R4 ;  /* 0x0000000413137c24 */ /* 0x002fc6000f8e0204 */
[----:B--2---:R-:W-:-:S04]  /*00a0*/  ISETP.GE.AND P0, PT, R0, R3, PT ;  /* 0x000000030000720c */ /* 0x004fc80003f06270 */
[----:B------:R-:W-:-:S13]  /*00b0*/  ISETP.GE.OR P0, PT, R19, R2, P0 ;  /* 0x000000021300720c */ /* 0x000fda0000706670 */
[----:B------:R-:W-:Y:S05]  /*00c0*/  @P0 EXIT ;  /* 0x000000000000094d */ /* 0x000fea0003800000 */
[----:B------:R-:W0:Y:S01]  /*00d0*/  LDC R2, c[0x0][0x3a0] ;  /* 0x0000e800ff027b82 */ /* 0x000e220000000800 */
[----:B------:R-:W1:Y:S01]  /*00e0*/  LDCU.64 UR4, c[0x0][0x358] ;  /* 0x00006b00ff0477ac */ /* 0x000e620008000a00 */
[----:B------:R-:W-:Y:S01]  /*00f0*/  HFMA2 R24, -RZ, RZ, 0, 0 ;  /* 0x00000000ff187431 */ /* 0x000fe200000001ff */
[----:B0-----:R-:W-:-:S13]  /*0100*/  ISETP.GE.AND P0, PT, R2, 0x1, PT ;  /* 0x000000010200780c */ /* 0x001fda0003f06270 */
[----:B-1----:R-:W-:Y:S05]  /*0110*/  @!P0 BRA `(.L_x_3) ;  /* 0x0000000400e08947 */ /* 0x002fea0003800000 */
[C---:B------:R-:W-:Y:S01]  /*0120*/  ISETP.GE.U32.AND P1, PT, R2.reuse, 0x8, PT ;  /* 0x000000080200780c */ /* 0x040fe20003f26070 */
[----:B------:R-:W-:Y:S01]  /*0130*/  IMAD R20, R19, R2, RZ ;  /* 0x0000000213147224 */ /* 0x000fe200078e02ff */
[----:B------:R-:W-:Y:S02]  /*0140*/  LOP3.LUT R27, R2, 0x7, RZ, 0xc0, !PT ;  /* 0x00000007021b7812 */ /* 0x000fe400078ec0ff */
[----:B------:R-:W-:Y:S02]  /*0150*/  MOV R24, RZ ;  /* 0x000000ff00187202 */ /* 0x000fe40000000f00 */
[----:B------:R-:W-:Y:S02]  /*0160*/  ISETP.NE.AND P0, PT, R27, RZ, PT ;  /* 0x000000ff1b00720c */ /* 0x000fe40003f05270 */
[----:B------:R-:W-:-:S05]  /*0170*/  MOV R21, RZ ;  /* 0x000000ff00157202 */ /* 0x000fca0000000f00 */
[----:B------:R-:W-:Y:S06]  /*0180*/  @!P1 BRA `(.L_x_4) ;  /* 0x0000000000c49947 */ /* 0x000fec0003800000 */
[----:B------:R-:W0:Y:S01]  /*0190*/  LDC.64 R4, c[0x0][0x380] ;  /* 0x0000e000ff047b82 */ /* 0x000e220000000a00 */
[----:B------:R-:W-:Y:S02]  /*01a0*/  LOP3.LUT R21, R2, 0x7ffffff8, RZ, 0xc0, !PT ;  /* 0x7ffffff802157812 */ /* 0x000fe400078ec0ff */
[----:B------:R-:W-:Y:S02]  /*01b0*/  MOV R24, RZ ;  /* 0x000000ff00187202 */ /* 0x000fe40000000f00 */
[----:B------:R-:W-:Y:S02]  /*01c0*/  MOV R18, R0 ;  /* 0x0000000000127202 */ /* 0x000fe40000000f00 */
[----:B------:R-:W-:Y:S01]  /*01d0*/  IADD3 R22, PT, PT, -R21, RZ, RZ ;  /* 0x000000ff15167210 */ /* 0x000fe20007ffe1ff */
[----:B0-----:R-:W-:-:S03]  /*01e0*/  IMAD.WIDE.U32 R4, R20, 0x4, R4 ;  /* 0x0000000414047825 */ /* 0x001fc600078e0004 */
[----:B------:R-:W-:-:S04]  /*01f0*/  IADD3 R6, P1, PT, R4, 0x10, RZ ;  /* 0x0000001004067810 */ /* 0x000fc80007f3e0ff */
[----:B------:R-:W-:-:S09]  /*0200*/  IADD3.X R7, PT, PT, RZ, R5, RZ, P1, !PT ;  /* 0x00000005ff077210 */ /* 0x000fd20000ffe4ff */
.L_x_5:
[----:B------:R-:W0:Y:S01]  /*0210*/  LDC.64 R16, c[0x0][0x388] ;  /* 0x0000e200ff107b82 */ /* 0x000e220000000a00 */
[----:B------:R-:W-:Y:S02]  /*0220*/  MOV R4, R6 ;  /* 0x0000000600047202 */ /* 0x000fe40000000f00 */
[----:B------:R-:W-:-:S05]  /*0230*/  MOV R5, R7 ;  /* 0x0000000700057202 */ /* 0x000fca0000000f00 */
[----:B------:R-:W2:Y:S04]  /*0240*/  LDG.E R25, desc[UR4][R4.64+-0x10] ;  /* 0xfffff00404197981 */ /* 0x000ea8000c1e1900 */
[----:B------:R-:W3:Y:S04]  /*0250*/  LDG.E R23, desc[UR4][R4.64+-0xc] ;  /* 0xfffff40404177981 */ /* 0x000ee8000c1e1900 */
[----:B------:R-:W4:Y:S04]  /*0260*/  LDG.E R29, desc[UR4][R4.64+-0x8] ;  /* 0xfffff804041d7981 */ /* 0x000f28000c1e1900 */
[----:B------:R-:W5:Y:S01]  /*0270*/  LDG.E R28, desc[UR4][R4.64+-0x4] ;  /* 0xfffffc04041c7981 */ /* 0x000f62000c1e1900 */
[----:B0-----:R-:W-:-:S05]  /*0280*/  IMAD.WIDE R16, R18, 0x4, R16 ;  /* 0x0000000412107825 */ /* 0x001fca00078e0210 */
[----:B------:R0:W2:Y:S01]  /*0290*/  LDG.E R26, desc[UR4][R16.64] ;  /* 0x00000004101a7981 */ /* 0x0000a2000c1e1900 */
[----:B------:R-:W-:-:S04]  /*02a0*/  IMAD.WIDE R14, R3, 0x4, R16 ;  /* 0x00000004030e7825 */ /* 0x000fc800078e0210 */
[C---:B------:R-:W-:Y:S02]  /*02b0*/  IMAD.WIDE R6, R3.reuse, 0x4, R14 ;  /* 0x0000000403067825 */ /* 0x040fe400078e020e */
[----:B------:R-:W3:Y:S02]  /*02c0*/  LDG.E R14, desc[UR4][R14.64] ;  /* 0x000000040e0e7981 */ /* 0x000ee4000c1e1900 */
[C---:B------:R-:W-:Y:S02]  /*02d0*/  IMAD.WIDE R10, R3.reuse, 0x4, R6 ;  /* 0x00000004030a7825 */ /* 0x040fe400078e0206 */
[----:B------:R-:W4:Y:S02]  /*02e0*/  LDG.E R6, desc[UR4][R6.64] ;  /* 0x0000000406067981 */ /* 0x000f24000c1e1900 */
[C---:B------:R-:W-:Y:S02]  /*02f0*/  IMAD.WIDE R8, R3.reuse, 0x4, R10 ;  /* 0x0000000403087825 */ /* 0x040fe400078e020a */
[----:B------:R-:W5:Y:S02]  /*0300*/  LDG.E R10, desc[UR4][R10.64] ;  /* 0x000000040a0a7981 */ /* 0x000f64000c1e1900 */
[----:B------:R-:W-:-:S02]  /*0310*/  IMAD.WIDE R12, R3, 0x4, R8 ;  /* 0x00000004030c7825 */ /* 0x000fc400078e0208 */
[----:B------:R-:W5:Y:S04]  /*0320*/  LDG.E R7, desc[UR4][R4.64] ;  /* 0x0000000404077981 */ /* 0x000f68000c1e1900 */
[----:B------:R-:W5:Y:S01]  /*0330*/  LDG.E R8, desc[UR4][R8.64] ;  /* 0x0000000408087981 */ /* 0x000f62000c1e1900 */
[----:B0-----:R-:W-:-:S03]  /*0340*/  IMAD.WIDE R16, R3, 0x4, R12 ;  /* 0x0000000403107825 */ /* 0x001fc600078e020c */
[----:B------:R-:W5:Y:S04]  /*0350*/  LDG.E R12, desc[UR4][R12.64] ;  /* 0x000000040c0c7981 */ /* 0x000f68000c1e1900 */
[----:B------:R-:W5:Y:S04]  /*0360*/  LDG.E R15, desc[UR4][R16.64] ;  /* 0x00000004100f7981 */ /* 0x000f68000c1e1900 */
[----:B------:R-:W5:Y:S04]  /*0370*/  LDG.E R9, desc[UR4][R4.64+0x4] ;  /* 0x0000040404097981 */ /* 0x000f68000c1e1900 */
[----:B------:R-:W5:Y:S01]  /*0380*/  LDG.E R11, desc[UR4][R4.64+0xc] ;  /* 0x00000c04040b7981 */ /* 0x000f62000c1e1900 */
[----:B--2---:R-:W-:Y:S01]  /*0390*/  FFMA R26, R25, R26, R24 ;  /* 0x0000001a191a7223 */ /* 0x004fe20000000018 */
[----:B------:R-:W-:-:S02]  /*03a0*/  IMAD.WIDE R24, R3, 0x4, R16 ;  /* 0x0000000403187825 */ /* 0x000fc400078e0210 */
[----:B------:R-:W2:Y:S04]  /*03b0*/  LDG.E R16, desc[UR4][R4.64+0x8] ;  /* 0x0000080404107981 */ /* 0x000ea8000c1e1900 */
[----:B------:R-:W2:Y:S01]  /*03c0*/  LDG.E R24, desc[UR4][R24.64] ;  /* 0x0000000418187981 */ /* 0x000ea2000c1e1900 */
[----:B---3--:R-:W-:Y:S01]  /*03d0*/  FFMA R14, R23, R14, R26 ;  /* 0x0000000e170e7223 */ /* 0x008fe2000000001a */
[----:B------:R-:W-:-:S03]  /*03e0*/  IADD3 R22, PT, PT, R22, 0x8, RZ ;  /* 0x0000000816167810 */ /* 0x000fc60007ffe0ff */
[----:B----4-:R-:W-:Y:S01]  /*03f0*/  FFMA R29, R29, R6, R14 ;  /* 0x000000061d1d7223 */ /* 0x010fe2000000000e */
[----:B------:R-:W-:-:S03]  /*0400*/  ISETP.NE.AND P1, PT, R22, RZ, PT ;  /* 0x000000ff1600720c */ /* 0x000fc60003f25270 */
[----:B-----5:R-:W-:Y:S01]  /*0410*/  FFMA R10, R28, R10, R29 ;  /* 0x0000000a1c0a7223 */ /* 0x020fe2000000001d */
[----:B------:R-:W-:-:S03]  /*0420*/  IADD3 R6, P2, PT, R4, 0x20, RZ ;  /* 0x0000002004067810 */ /* 0x000fc60007f5e0ff */
[----:B------:R-:W-:Y:S01]  /*0430*/  FFMA R8, R7, R8, R10 ;  /* 0x0000000807087223 */ /* 0x000fe2000000000a */
[----:B------:R-:W-:Y:S02]  /*0440*/  IADD3.X R7, PT, PT, RZ, R5, RZ, P2, !PT ;  /* 0x00000005ff077210 */ /* 0x000fe400017fe4ff */
[----:B------:R-:W-:Y:S01]  /*0450*/  LEA R18, R3, R18, 0x3 ;  /* 0x0000001203127211 */ /* 0x000fe200078e18ff */
[----:B------:R-:W-:-:S04]  /*0460*/  FFMA R9, R9, R12, R8 ;  /* 0x0000000c09097223 */ /* 0x000fc80000000008 */
[----:B--2---:R-:W-:-:S04]  /*0470*/  FFMA R16, R16, R15, R9 ;  /* 0x0000000f10107223 */ /* 0x004fc80000000009 */
[----:B------:R-:W-:Y:S01]  /*0480*/  FFMA R24, R11, R24, R16 ;  /* 0x000000180b187223 */ /* 0x000fe20000000010 */
[----:B------:R-:W-:Y:S06]  /*0490*/  @P1 BRA `(.L_x_5) ;  /* 0xfffffffc005c1947 */ /* 0x000fec000383ffff */
.L_x_4:
[----:B------:R-:W-:Y:S05]  /*04a0*/  @!P0 BRA `(.L_x_3) ;  /* 0x0000000000fc8947 */ /* 0x000fea0003800000 */
[----:B------:R-:W-:Y:S02]  /*04b0*/  ISETP.GE.U32.AND P1, PT, R27, 0x4, PT ;  /* 0x000000041b00780c */ /* 0x000fe40003f26070 */
[----:B------:R-:W-:-:S04]  /*04c0*/  LOP3.LUT R16, R2, 0x3, RZ, 0xc0, !PT ;  /* 0x0000000302107812 */ /* 0x000fc800078ec0ff */
[----:B------:R-:W-:-:S07]  /*04d0*/  ISETP.NE.AND P0, PT, R16, RZ, PT ;  /* 0x000000ff1000720c */ /* 0x000fce0003f05270 */
[----:B------:R-:W-:Y:S06]  /*04e0*/  @!P1 BRA `(.L_x_6) ;  /* 0x00000000006c9947 */ /* 0x000fec0003800000 */
[----:B------:R-:W0:Y:S01]  /*04f0*/  LDC.64 R6, c[0x0][0x388] ;  /* 0x0000e200ff067b82 */ /* 0x000e220000000a00 */
[----:B------:R-:W1:Y:S01]  /*0500*/  LDCU.64 UR6, c[0x0][0x380] ;  /* 0x00007000ff0677ac */ /* 0x000e620008000a00 */
[----:B------:R-:W-:Y:S01]  /*0510*/  IMAD R9, R21, R3, R0 ;  /* 0x0000000315097224 */ /* 0x000fe200078e0200 */
[CC--:B------:R-:W-:Y:S02]  /*0520*/  IADD3 R5, PT, PT, R20.reuse, R21.reuse, RZ ;  /* 0x0000001514057210 */ /* 0x0c0fe40007ffe0ff */
[----:B------:R-:W-:-:S03]  /*0530*/  IADD3 R10, P1, PT, R20, R21, RZ ;  /* 0x00000015140a7210 */ /* 0x000fc60007f3e0ff */
[----:B------:R-:W2:Y:S01]  /*0540*/  LDC.64 R14, c[0x0][0x380] ;  /* 0x0000e000ff0e7b82 */ /* 0x000ea20000000a00 */
[----:B0-----:R-:W-:-:S04]  /*0550*/  IMAD.WIDE R6, R9, 0x4, R6 ;  /* 0x0000000409067825 */ /* 0x001fc800078e0206 */
[----:B------:R-:W-:Y:S02]  /*0560*/  IMAD.WIDE R8, R3, 0x4, R6 ;  /* 0x0000000403087825 */ /* 0x000fe400078e0206 */
[----:B------:R-:W3:Y:S02]  /*0570*/  LDG.E R6, desc[UR4][R6.64] ;  /* 0x0000000406067981 */ /* 0x000ee4000c1e1900 */
[----:B--2---:R-:W-:Y:S01]  /*0580*/  IMAD.WIDE.U32 R14, R5, 0x4, R14 ;  /* 0x00000004050e7825 */ /* 0x004fe200078e000e */
[----:B------:R-:W-:Y:S02]  /*0590*/  IADD3.X R5, PT, PT, RZ, RZ, RZ, P1, !PT ;  /* 0x000000ffff057210 */ /* 0x000fe40000ffe4ff */
[----:B-1----:R-:W-:-:S03]  /*05a0*/  LEA R4, P1, R10, UR6, 0x2 ;  /* 0x000000060a047c11 */ /* 0x002fc6000f8210ff */
[----:B------:R-:W3:Y:S01]  /*05b0*/  LDG.E R15, desc[UR4][R14.64] ;  /* 0x000000040e0f7981 */ /* 0x000ee2000c1e1900 */
[----:B------:R-:W-:Y:S01]  /*05c0*/  LEA.HI.X R5, R10, UR7, R5, 0x2, P1 ;  /* 0x000000070a057c11 */ /* 0x000fe200088f1405 */
[C---:B------:R-:W-:Y:S02]  /*05d0*/  IMAD.WIDE R10, R3.reuse, 0x4, R8 ;  /* 0x00000004030a7825 */ /* 0x040fe400078e0208 */
[----:B------:R-:W2:Y:S04]  /*05e0*/  LDG.E R8, desc[UR4][R8.64] ;  /* 0x0000000408087981 */ /* 0x000ea8000c1e1900 */
[----:B------:R-:W2:Y:S01]  /*05f0*/  LDG.E R17, desc[UR4][R4.64+0x4] ;  /* 0x0000040404117981 */ /* 0x000ea2000c1e1900 */
[----:B------:R-:W-:-:S03]  /*0600*/  IMAD.WIDE R12, R3, 0x4, R10 ;  /* 0x00000004030c7825 */ /* 0x000fc600078e020a */
[----:B------:R-:W4:Y:S04]  /*0610*/  LDG.E R22, desc[UR4][R10.64] ;  /* 0x000000040a167981 */ /* 0x000f28000c1e1900 */
[----:B------:R-:W4:Y:S04]  /*0620*/  LDG.E R18, desc[UR4][R4.64+0x8] ;  /* 0x0000080404127981 */ /* 0x000f28000c1e1900 */
[----:B------:R-:W5:Y:S04]  /*0630*/  LDG.E R26, desc[UR4][R4.64+0xc] ;  /* 0x00000c04041a7981 */ /* 0x000f68000c1e1900 */
[----:B------:R-:W5:Y:S01]  /*0640*/  LDG.E R12, desc[UR4][R12.64] ;  /* 0x000000040c0c7981 */ /* 0x000f62000c1e1900 */
[----:B------:R-:W-:Y:S01]  /*0650*/  IADD3 R21, PT, PT, R21, 0x4, RZ ;  /* 0x0000000415157810 */ /* 0x000fe20007ffe0ff */
[----:B---3--:R-:W-:-:S04]  /*0660*/  FFMA R24, R15, R6, R24 ;  /* 0x000000060f187223 */ /* 0x008fc80000000018 */
[----:B--2---:R-:W-:-:S04]  /*0670*/  FFMA R17, R17, R8, R24 ;  /* 0x0000000811117223 */ /* 0x004fc80000000018 */
[----:B----4-:R-:W-:-:S04]  /*0680*/  FFMA R17, R18, R22, R17 ;  /* 0x0000001612117223 */ /* 0x010fc80000000011 */
[----:B-----5:R-:W-:-:S07]  /*0690*/  FFMA R24, R26, R12, R17 ;  /* 0x0000000c1a187223 */ /* 0x020fce0000000011 */
.L_x_6:
[----:B------:R-:W-:Y:S05]  /*06a0*/  @!P0 BRA `(.L_x_3) ;  /* 0x00000000007c8947 */ /* 0x000fea0003800000 */
[----:B------:R-:W-:Y:S01]  /*06b0*/  ISETP.NE.AND P1, PT, R16, 0x1, PT ;  /* 0x000000011000780c */ /* 0x000fe20003f25270 */
[----:B------:R-:W0:Y:S01]  /*06c0*/  LDC.64 R12, c[0x0][0x380] ;  /* 0x0000e000ff0c7b82 */ /* 0x000e220000000a00 */
[----:B------:R-:W-:-:S04]  /*06d0*/  LOP3.LUT R2, R2, 0x1, RZ, 0xc0, !PT ;  /* 0x0000000102027812 */ /* 0x000fc800078ec0ff */
[----:B------:R-:W-:-:S03]  /*06e0*/  ISETP.NE.U32.AND P0, PT, R2, 0x1, PT ;  /* 0x000000010200780c */ /* 0x000fc60003f05070 */
[----:B------:R-:W1:Y:S04]  /*06f0*/  LDC.64 R10, c[0x0][0x388] ;  /* 0x0000e200ff0a7b82 */ /* 0x000e680000000a00 */
[CC--:B------:R-:W-:Y:S02]  /*0700*/  @P1 IADD3 R15, PT, PT, R20.reuse, R21.reuse, RZ ;  /* 0x00000015140f1210 */ /* 0x0c0fe40007ffe0ff */
[----:B------:R-:W-:Y:S02]  /*0710*/  @P1 IADD3 R2, P2, PT, R20, R21, RZ ;  /* 0x0000001514021210 */ /* 0x000fe40007f5e0ff */
[----:B------:R-:W2:Y:S02]  /*0720*/  @P1 LDC.64 R4, c[0x0][0x380] ;  /* 0x0000e000ff041b82 */ /* 0x000ea40000000a00 */
[----:B------:R-:W-:-:S06]  /*0730*/  @P1 IADD3.X R14, PT, PT, RZ, RZ, RZ, P2, !PT ;  /* 0x000000ffff0e1210 */ /* 0x000fcc00017fe4ff */
[----:B------:R-:W3:Y:S01]  /*0740*/  LDC.64 R6, c[0x0][0x380] ;  /* 0x0000e000ff067b82 */ /* 0x000ee20000000a00 */
[----:B0-----:R-:W-:-:S04]  /*0750*/  @P1 IMAD.WIDE.U32 R12, R15, 0x4, R12 ;  /* 0x000000040f0c1825 */ /* 0x001fc800078e000c */
[C---:B------:R-:W-:Y:S01]  /*0760*/  @P1 IMAD R15, R21.reuse, R3, R0 ;  /* 0x00000003150f1224 */ /* 0x040fe200078e0200 */
[----:B------:R-:W-:Y:S01]  /*0770*/  @P1 IADD3 R21, PT, PT, R21, 0x2, RZ ;  /* 0x0000000215151810 */ /* 0x000fe20007ffe0ff */
[----:B------:R-:W4:Y:S01]  /*0780*/  @P1 LDG.E R13, desc[UR4][R12.64] ;  /* 0x000000040c0d1981 */ /* 0x000f22000c1e1900 */
[----:B------:R-:W0:Y:S01]  /*0790*/  LDC.64 R8, c[0x0][0x388] ;  /* 0x0000e200ff087b82 */ /* 0x000e220000000a00 */
[----:B-1----:R-:W-:Y:S01]  /*07a0*/  @P1 IMAD.WIDE R10, R15, 0x4, R10 ;  /* 0x000000040f0a1825 */ /* 0x002fe200078e020a */
[----:B------:R-:W-:Y:S02]  /*07b0*/  @!P0 IADD3 R17, PT, PT, R20, R21, RZ ;  /* 0x0000001514118210 */ /* 0x000fe40007ffe0ff */
[----:B--2---:R-:W-:Y:S01]  /*07c0*/  @P1 LEA R4, P2, R2, R4, 0x2 ;  /* 0x0000000402041211 */ /* 0x004fe200078410ff */
[----:B------:R-:W-:-:S03]  /*07d0*/  @!P0 IMAD R21, R21, R3, R0 ;  /* 0x0000000315158224 */ /* 0x000fc600078e0200 */
[----:B------:R-:W-:Y:S01]  /*07e0*/  @P1 LEA.HI.X R5, R2, R5, R14, 0x2, P2 ;  /* 0x0000000502051211 */ /* 0x000fe200010f140e */
[----:B------:R-:W-:Y:S01]  /*07f0*/  @P1 IMAD.WIDE R14, R3, 0x4, R10 ;  /* 0x00000004030e1825 */ /* 0x000fe200078e020a */
[----:B------:R-:W4:Y:S03]  /*0800*/  @P1 LDG.E R2, desc[UR4][R10.64] ;  /* 0x000000040a021981 */ /* 0x000f26000c1e1900 */
[----:B---3--:R-:W-:Y:S01]  /*0810*/  @!P0 IMAD.WIDE.U32 R6, R17, 0x4, R6 ;  /* 0x0000000411068825 */ /* 0x008fe200078e0006 */
[----:B------:R-:W2:Y:S04]  /*0820*/  @P1 LDG.E R5, desc[UR4][R4.64+0x4] ;  /* 0x0000040404051981 */ /* 0x000ea8000c1e1900 */
[----:B------:R-:W2:Y:S01]  /*0830*/  @P1 LDG.E R14, desc[UR4][R14.64] ;  /* 0x000000040e0e1981 */ /* 0x000ea2000c1e1900 */
[----:B0-----:R-:W-:-:S03]  /*0840*/  @!P0 IMAD.WIDE R8, R21, 0x4, R8 ;  /* 0x0000000415088825 */ /* 0x001fc600078e0208 */
[----:B------:R-:W3:Y:S04]  /*0850*/  @!P0 LDG.E R7, desc[UR4][R6.64] ;  /* 0x0000000406078981 */ /* 0x000ee8000c1e1900 */
[----:B------:R-:W3:Y:S01]  /*0860*/  @!P0 LDG.E R8, desc[UR4][R8.64] ;  /* 0x0000000408088981 */ /* 0x000ee2000c1e1900 */
[----:B----4-:R-:W-:-:S04]  /*0870*/  @P1 FFMA R2, R13, R2, R24 ;  /* 0x000000020d021223 */ /* 0x010fc80000000018 */
[----:B--2---:R-:W-:-:S04]  /*0880*/  @P1 FFMA R24, R5, R14, R2 ;  /* 0x0000000e05181223 */ /* 0x004fc80000000002 */
[----:B---3--:R-:W-:-:S07]  /*0890*/  @!P0 FFMA R24, R7, R8, R24 ;  /* 0x0000000807188223 */ /* 0x008fce0000000018 */
.L_x_3:
[----:B------:R-:W0:Y:S01]  /*08a0*/  LDC.64 R4, c[0x0][0x390] ;  /* 0x0000e400ff047b82 */ /* 0x000e220000000a00 */
[----:B------:R-:W-:-:S04]  /*08b0*/  IMAD R3, R19, R3, R0 ;  /* 0x0000000313037224 */ /* 0x000fc800078e0200 */
[----:B0-----:R-:W-:-:S05]  /*08c0*/  IMAD.WIDE R2, R3, 0x4, R4 ;  /* 0x0000000403027825 */ /* 0x001fca00078e0204 */
[----:B------:R-:W-:Y:S01]  /*08d0*/  STG.E desc[UR4][R2.64], R24 ;  /* 0x0000001802007986 */ /* 0x000fe2000c101904 */
[----:B------:R-:W-:Y:S05]  /*08e0*/  EXIT ;  /* 0x000000000000794d */ /* 0x000fea0003800000 */
.L_x_7:
        /* <DEDUP_REMOVED lines=9> */
.L_x_9:


//--------------------- .nv.shared._Z12matmul_tiledPKfS0_Pfiii --------------------------
	.section	.nv.shared._Z12matmul_tiledPKfS0_Pfiii,"aw",@nobits
	.sectionflags	@""
	.align	4
.nv.shared._Z12matmul_tiledPKfS0_Pfiii:
	.zero		3072


//--------------------- .nv.shared.reserved.0     --------------------------
	.section	.nv.shared.reserved.0,"aw",@nobits
	.weak		__nv_reservedSMEM_offset_0_alias
	.size		__nv_reservedSMEM_offset_0_alias, 0, 64
	.other		__nv_reservedSMEM_offset_0_alias,@"STO_CUDA_RESERVED_SHARED STV_DEFAULT"
__nv_reservedSMEM_offset_0_alias:
	.zero		0
	.zero		64


//--------------------- .nv.constant0._Z12matmul_tiledPKfS0_Pfiii --------------------------
	.section	.nv.constant0._Z12matmul_tiledPKfS0_Pfiii,"a",@progbits
	.sectionflags	@""
	.align	4
.nv.constant0._Z12matmul_tiledPKfS0_Pfiii:
	.zero		932


//--------------------- .nv.constant0._Z12matmul_naivePKfS0_Pfiii --------------------------
	.section	.nv.constant0._Z12matmul_naivePKfS0_Pfiii,"a",@progbits
	.sectionflags	@""
	.align	4
.nv.constant0._Z12matmul_naivePKfS0_Pfiii:
	.zero		932


//--------------------- SYMBOLS --------------------------

	.type		.nv.reservedSmem.offset0,@object
	.size		.nv.reservedSmem.offset0,0x4
	.type		.nv.reservedSmem.cap,@object
	.size		.nv.reservedSmem.cap,0x4
